//
// Generated by NVIDIA NVVM Compiler
//
// Compiler Build ID: CL-36424714
// Cuda compilation tools, release 13.0, V13.0.88
// Based on NVVM 20.0.0
//

.version 9.0
.target sm_100
.address_size 64

	// .globl	mul

.visible .entry mul(
	.param .u64 .ptr .align 1 mul_param_0,
	.param .u64 .ptr .align 1 mul_param_1,
	.param .u64 .ptr .align 1 mul_param_2,
	.param .u32 mul_param_3
)
{
	.reg .pred 	%p<2>;
	.reg .b32 	%r<9>;
	.reg .b32 	%f<4>;
	.reg .b64 	%rd<11>;

	ld.param.u64 	%rd1, [mul_param_0];
	ld.param.u64 	%rd2, [mul_param_1];
	ld.param.u64 	%rd3, [mul_param_2];
	ld.param.u32 	%r2, [mul_param_3];
	mov.u32 	%r3, %ctaid.y;
	mov.u32 	%r4, %nctaid.x;
	mov.u32 	%r5, %ctaid.x;
	mad.lo.s32 	%r6, %r3, %r4, %r5;
	mov.u32 	%r7, %ntid.x;
	mov.u32 	%r8, %tid.x;
	mad.lo.s32 	%r1, %r6, %r7, %r8;
	setp.ge.s32 	%p1, %r1, %r2;
	@%p1 bra 	$L__BB0_2;
	cvta.to.global.u64 	%rd4, %rd2;
	cvta.to.global.u64 	%rd5, %rd3;
	cvta.to.global.u64 	%rd6, %rd1;
	mul.wide.s32 	%rd7, %r1, 4;
	add.s64 	%rd8, %rd4, %rd7;
	ld.global.nc.f32 	%f1, [%rd8];
	add.s64 	%rd9, %rd5, %rd7;
	ld.global.nc.f32 	%f2, [%rd9];
	mul.f32 	%f3, %f1, %f2;
	add.s64 	%rd10, %rd6, %rd7;
	st.global.f32 	[%rd10], %f3;
$L__BB0_2:
	ret;

}


// ===== COMPILED SASS (sm_100) =====

	.target	sm_100

	.elftype	@"ET_EXEC"


//--------------------- .note.nv.tkinfo           --------------------------
	.section	.note.nv.tkinfo,"",@"SHT_NOTE"
	.sectionflags	@"SHF_NOTE_NV_TKINFO"
	.tkinfo
        /*0018*/ 	.word	0x00000002
        /*0030*/ 	.string	""
        /*0030*/ 	.string	"ptxas"
        /*0030*/ 	.string	"Cuda compilation tools, release 13.0, V13.0.88"
        /*0030*/ 	.string	"Build cuda_13.0.r13.0/compiler.36424714_0"
        /*0030*/ 	.string	"-arch sm_100 -m 64 "



//--------------------- .note.nv.cuinfo           --------------------------
	.section	.note.nv.cuinfo,"",@"SHT_NOTE"
	.sectionflags	@"SHF_NOTE_NV_CUINFO"
        /*0018*/ 	.short	0x0002
        /*001a*/ 	.short	0x0064
        /*001c*/ 	.short	0x0082
	.zero		2


//--------------------- .nv.info                  --------------------------
	.section	.nv.info,"",@"SHT_CUDA_INFO"
	.align	4


	//----- nvinfo : EIATTR_REGCOUNT
	.align		4
        /*0000*/ 	.byte	0x04, 0x2f
        /*0002*/ 	.short	(.L_1 - .L_0)
	.align		4
.L_0:
        /*0004*/ 	.word	index@(mul)
        /*0008*/ 	.word	0x0000000c


	//----- nvinfo : EIATTR_FRAME_SIZE
	.align		4
.L_1:
        /*000c*/ 	.byte	0x04, 0x11
        /*000e*/ 	.short	(.L_3 - .L_2)
	.align		4
.L_2:
        /*0010*/ 	.word	index@(mul)
        /*0014*/ 	.word	0x00000000


	//----- nvinfo : EIATTR_MIN_STACK_SIZE
	.align		4
.L_3:
        /*0018*/ 	.byte	0x04, 0x12
        /*001a*/ 	.short	(.L_5 - .L_4)
	.align		4
.L_4:
        /*001c*/ 	.word	index@(mul)
        /*0020*/ 	.word	0x00000000
.L_5:


//--------------------- .nv.compat                --------------------------
	.section	.nv.compat,"",@"SHT_CUDA_COMPAT_INFO"
	.align	4
        /*0000*/ 	.byte	0x02, 0x09, 0x00, 0x00, 0x02, 0x02, 0x01, 0x00, 0x02, 0x05, 0x05, 0x00, 0x03, 0x07, 0x01, 0x01
        /*0010*/ 	.byte	0x02, 0x03, 0x00, 0x00, 0x02, 0x06, 0x01, 0x00, 0x04, 0x0b, 0x08, 0x00, 0x09, 0x00, 0x00, 0x00
        /*0020*/ 	.byte	0x00, 0x00, 0x00, 0x00


//--------------------- .nv.info.mul              --------------------------
	.section	.nv.info.mul,"",@"SHT_CUDA_INFO"
	.sectionflags	@""
	.align	4


	//----- nvinfo : EIATTR_CUDA_API_VERSION
	.align		4
        /*0000*/ 	.byte	0x04, 0x37
        /*0002*/ 	.short	(.L_7 - .L_6)
.L_6:
        /*0004*/ 	.word	0x00000082


	//----- nvinfo : EIATTR_KPARAM_INFO
	.align		4
.L_7:
        /*0008*/ 	.byte	0x04, 0x17
        /*000a*/ 	.short	(.L_9 - .L_8)
.L_8:
        /*000c*/ 	.word	0x00000000
        /*0010*/ 	.short	0x0003
        /*0012*/ 	.short	0x0018
        /*0014*/ 	.byte	0x00, 0xf0, 0x11, 0x00


	//----- nvinfo : EIATTR_KPARAM_INFO
	.align		4
.L_9:
        /*0018*/ 	.byte	0x04, 0x17
        /*001a*/ 	.short	(.L_11 - .L_10)
.L_10:
        /*001c*/ 	.word	0x00000000
        /*0020*/ 	.short	0x0002
        /*0022*/ 	.short	0x0010
        /*0024*/ 	.byte	0x00, 0xf5, 0x21, 0x00


	//----- nvinfo : EIATTR_KPARAM_INFO
	.align		4
.L_11:
        /*0028*/ 	.byte	0x04, 0x17
        /*002a*/ 	.short	(.L_13 - .L_12)
.L_12:
        /*002c*/ 	.word	0x00000000
        /*0030*/ 	.short	0x0001
        /*0032*/ 	.short	0x0008
        /*0034*/ 	.byte	0x00, 0xf5, 0x21, 0x00


	//----- nvinfo : EIATTR_KPARAM_INFO
	.align		4
.L_13:
        /*0038*/ 	.byte	0x04, 0x17
        /*003a*/ 	.short	(.L_15 - .L_14)
.L_14:
        /*003c*/ 	.word	0x00000000
        /*0040*/ 	.short	0x0000
        /*0042*/ 	.short	0x0000
        /*0044*/ 	.byte	0x00, 0xf5, 0x21, 0x00


	//----- nvinfo : EIATTR_SPARSE_MMA_MASK
	.align		4
.L_15:
        /*0048*/ 	.byte	0x03, 0x50
        /*004a*/ 	.short	0x0000


	//----- nvinfo : EIATTR_MAXREG_COUNT
	.align		4
        /*004c*/ 	.byte	0x03, 0x1b
        /*004e*/ 	.short	0x00ff


	//----- nvinfo : EIATTR_MERCURY_ISA_VERSION
	.align		4
        /*0050*/ 	.byte	0x03, 0x5f
        /*0052*/ 	.short	0x0101


	//----- nvinfo : EIATTR_VRC_CTA_INIT_COUNT
	.align		4
        /*0054*/ 	.byte	0x02, 0x4a
	.zero		1
	.zero		1


	//----- nvinfo : EIATTR_EXIT_INSTR_OFFSETS
	.align		4
        /*0058*/ 	.byte	0x04, 0x1c
        /*005a*/ 	.short	(.L_17 - .L_16)


	//   ....[0]....
.L_16:
        /*005c*/ 	.word	0x000000a0


	//   ....[1]....
        /*0060*/ 	.word	0x00000160


	//----- nvinfo : EIATTR_CBANK_PARAM_SIZE
	.align		4
.L_17:
        /*0064*/ 	.byte	0x03, 0x19
        /*0066*/ 	.short	0x001c


	//----- nvinfo : EIATTR_PARAM_CBANK
	.align		4
        /*0068*/ 	.byte	0x04, 0x0a
        /*006a*/ 	.short	(.L_19 - .L_18)
	.align		4
.L_18:
        /*006c*/ 	.word	index@(.nv.constant0.mul)
        /*0070*/ 	.short	0x0380
        /*0072*/ 	.short	0x001c


	//----- nvinfo : EIATTR_SW_WAR
	.align		4
.L_19:
        /*0074*/ 	.byte	0x04, 0x36
        /*0076*/ 	.short	(.L_21 - .L_20)
.L_20:
        /*0078*/ 	.word	0x00000008
.L_21:


//--------------------- .nv.callgraph             --------------------------
	.section	.nv.callgraph,"",@"SHT_CUDA_CALLGRAPH"
	.align	4
	.sectionentsize	8
	.align		4
        /*0000*/ 	.word	0x00000000
	.align		4
        /*0004*/ 	.word	0xffffffff
	.align		4
        /*0008*/ 	.word	0x00000000
	.align		4
        /*000c*/ 	.word	0xfffffffe
	.align		4
        /*0010*/ 	.word	0x00000000
	.align		4
        /*0014*/ 	.word	0xfffffffd
	.align		4
        /*0018*/ 	.word	0x00000000
	.align		4
        /*001c*/ 	.word	0xfffffffc


//--------------------- .text.mul                 --------------------------
	.section	.text.mul,"ax",@progbits
	.align	128
        .global         mul
        .type           mul,@function
        .size           mul,(.L_x_1 - mul)
        .other          mul,@"STO_CUDA_ENTRY STV_DEFAULT"
mul:
.text.mul:
[----:B------:R-:W-:Y:S01]  /*0000*/  LDC R1, c[0x0][0x37c] ;  /* 0x0000df00ff017b82 */ /* 0x000fe20000000800 */
[----:B------:R-:W0:Y:S07]  /*0010*/  S2R R0, SR_TID.X ;  /* 0x0000000000007919 */ /* 0x000e2e0000002100 */
[----:B------:R-:W-:Y:S01]  /*0020*/  S2UR UR4, SR_CTAID.Y ;  /* 0x00000000000479c3 */ /* 0x000fe20000002600 */
[----:B------:R-:W1:Y:S01]  /*0030*/  LDCU UR5, c[0x0][0x370] ;  /* 0x00006e00ff0577ac */ /* 0x000e620008000800 */
[----:B------:R-:W2:Y:S06]  /*0040*/  LDCU UR7, c[0x0][0x398] ;  /* 0x00007300ff0777ac */ /* 0x000eac0008000800 */
[----:B------:R-:W1:Y:S08]  /*0050*/  S2UR UR6, SR_CTAID.X ;  /* 0x00000000000679c3 */ /* 0x000e700000002500 */
[----:B------:R-:W0:Y:S01]  /*0060*/  LDC R9, c[0x0][0x360] ;  /* 0x0000d800ff097b82 */ /* 0x000e220000000800 */
[----:B-1----:R-:W-:-:S06]  /*0070*/  UIMAD UR4, UR4, UR5, UR6 ;  /* 0x00000005040472a4 */ /* 0x002fcc000f8e0206 */
[----:B0-----:R-:W-:-:S05]  /*0080*/  IMAD R9, R9, UR4, R0 ;  /* 0x0000000409097c24 */ /* 0x001fca000f8e0200 */
[----:B--2---:R-:W-:-:S13]  /*0090*/  ISETP.GE.AND P0, PT, R9, UR7, PT ;  /* 0x0000000709007c0c */ /* 0x004fda000bf06270 */
[----:B------:R-:W-:Y:S05]  /*00a0*/  @P0 EXIT ;  /* 0x000000000000094d */ /* 0x000fea0003800000 */
[----:B------:R-:W0:Y:S01]  /*00b0*/  LDC.64 R2, c[0x0][0x388] ;  /* 0x0000e200ff027b82 */ /* 0x000e220000000a00 */
[----:B------:R-:W1:Y:S07]  /*00c0*/  LDCU.64 UR4, c[0x0][0x358] ;  /* 0x00006b00ff0477ac */ /* 0x000e6e0008000a00 */
[----:B------:R-:W2:Y:S08]  /*00d0*/  LDC.64 R4, c[0x0][0x390] ;  /* 0x0000e400ff047b82 */ /* 0x000eb00000000a00 */
[----:B------:R-:W3:Y:S01]  /*00e0*/  LDC.64 R6, c[0x0][0x380] ;  /* 0x0000e000ff067b82 */ /* 0x000ee20000000a00 */
[----:B0-----:R-:W-:-:S06]  /*00f0*/  IMAD.WIDE R2, R9, 0x4, R2 ;  /* 0x0000000409027825 */ /* 0x001fcc00078e0202 */
[----:B-1----:R-:W4:Y:S01]  /*0100*/  LDG.E.CONSTANT R2, desc[UR4][R2.64] ;  /* 0x0000000402027981 */ /* 0x002f22000c1e9900 */
[----:B--2---:R-:W-:-:S06]  /*0110*/  IMAD.WIDE R4, R9, 0x4, R4 ;  /* 0x0000000409047825 */ /* 0x004fcc00078e0204 */
[----:B------:R-:W4:Y:S01]  /*0120*/  LDG.E.CONSTANT R5, desc[UR4][R4.64] ;  /* 0x0000000404057981 */ /* 0x000f22000c1e9900 */
[----:B---3--:R-:W-:-:S04]  /*0130*/  IMAD.WIDE R6, R9, 0x4, R6 ;  /* 0x0000000409067825 */ /* 0x008fc800078e0206 */
[----:B----4-:R-:W-:-:S05]  /*0140*/  FMUL R9, R2, R5 ;  /* 0x0000000502097220 */ /* 0x010fca0000400000 */
[----:B------:R-:W-:Y:S01]  /*0150*/  STG.E desc[UR4][R6.64], R9 ;  /* 0x0000000906007986 */ /* 0x000fe2000c101904 */
[----:B------:R-:W-:Y:S05]  /*0160*/  EXIT ;  /* 0x000000000000794d */ /* 0x000fea0003800000 */
.L_x_0:
[----:B------:R-:W-:-:S00]  /*0170*/  BRA `(.L_x_0) ;  /* 0xfffffffc00fc7947 */ /* 0x000fc0000383ffff */
[----:B------:R-:W-:-:S00]  /*0180*/  NOP ;  /* 0x0000000000007918 */ /* 0x000fc00000000000 */
[----:B------:R-:W-:-:S00]  /*0190*/  NOP ;  /* 0x0000000000007918 */ /* 0x000fc00000000000 */
[----:B------:R-:W-:-:S00]  /*01a0*/  NOP ;  /* 0x0000000000007918 */ /* 0x000fc00000000000 */
[----:B------:R-:W-:-:S00]  /*01b0*/  NOP ;  /* 0x0000000000007918 */ /* 0x000fc00000000000 */
[----:B------:R-:W-:-:S00]  /*01c0*/  NOP ;  /* 0x0000000000007918 */ /* 0x000fc00000000000 */
[----:B------:R-:W-:-:S00]  /*01d0*/  NOP ;  /* 0x0000000000007918 */ /* 0x000fc00000000000 */
[----:B------:R-:W-:-:S00]  /*01e0*/  NOP ;  /* 0x0000000000007918 */ /* 0x000fc00000000000 */
[----:B------:R-:W-:-:S00]  /*01f0*/  NOP ;  /* 0x0000000000007918 */ /* 0x000fc00000000000 */
.L_x_1:


//--------------------- .nv.shared.reserved.0     --------------------------
	.section	.nv.shared.reserved.0,"aw",@nobits
	.weak		__nv_reservedSMEM_offset_0_alias
	.size		__nv_reservedSMEM_offset_0_alias, 0, 64
	.other		__nv_reservedSMEM_offset_0_alias,@"STO_CUDA_RESERVED_SHARED STV_DEFAULT"
__nv_reservedSMEM_offset_0_alias:
	.zero		0
	.zero		64


//--------------------- .nv.constant0.mul         --------------------------
	.section	.nv.constant0.mul,"a",@progbits
	.sectionflags	@""
	.align	4
.nv.constant0.mul:
	.zero		924


//--------------------- SYMBOLS --------------------------

	.type		.nv.reservedSmem.offset0,@object
	.size		.nv.reservedSmem.offset0,0x4
